//
// Generated by NVIDIA NVVM Compiler
//
// Compiler Build ID: CL-36424714
// Cuda compilation tools, release 13.0, V13.0.88
// Based on NVVM 20.0.0
//

.version 9.0
.target sm_100
.address_size 64

	// .globl	_Z16histogram_kernelPjS_jj
.extern .shared .align 16 .b8 shared_bins[];

.visible .entry _Z16histogram_kernelPjS_jj(
	.param .u64 .ptr .align 1 _Z16histogram_kernelPjS_jj_param_0,
	.param .u64 .ptr .align 1 _Z16histogram_kernelPjS_jj_param_1,
	.param .u32 _Z16histogram_kernelPjS_jj_param_2,
	.param .u32 _Z16histogram_kernelPjS_jj_param_3
)
{
	.reg .pred 	%p<6>;
	.reg .b32 	%r<27>;
	.reg .b64 	%rd<9>;

	ld.param.u64 	%rd2, [_Z16histogram_kernelPjS_jj_param_0];
	ld.param.u64 	%rd3, [_Z16histogram_kernelPjS_jj_param_1];
	ld.param.u32 	%r8, [_Z16histogram_kernelPjS_jj_param_2];
	ld.param.u32 	%r9, [_Z16histogram_kernelPjS_jj_param_3];
	mov.u32 	%r26, %tid.x;
	mov.u32 	%r10, %ctaid.x;
	mov.u32 	%r2, %ntid.x;
	mad.lo.s32 	%r3, %r10, %r2, %r26;
	setp.ge.u32 	%p1, %r26, %r9;
	@%p1 bra 	$L__BB0_3;
	mov.u32 	%r12, shared_bins;
	mov.u32 	%r25, %r26;
$L__BB0_2:
	shl.b32 	%r11, %r25, 2;
	add.s32 	%r13, %r12, %r11;
	mov.b32 	%r14, 0;
	st.shared.u32 	[%r13], %r14;
	add.s32 	%r25, %r25, %r2;
	setp.lt.u32 	%p2, %r25, %r9;
	@%p2 bra 	$L__BB0_2;
$L__BB0_3:
	bar.sync 	0;
	setp.ge.u32 	%p3, %r3, %r8;
	@%p3 bra 	$L__BB0_5;
	cvta.to.global.u64 	%rd4, %rd2;
	mul.wide.u32 	%rd5, %r3, 4;
	add.s64 	%rd6, %rd4, %rd5;
	ld.global.u32 	%r15, [%rd6];
	shl.b32 	%r16, %r15, 2;
	mov.u32 	%r17, shared_bins;
	add.s32 	%r18, %r17, %r16;
	atom.shared.add.u32 	%r19, [%r18], 1;
$L__BB0_5:
	setp.ge.u32 	%p4, %r26, %r9;
	bar.sync 	0;
	@%p4 bra 	$L__BB0_8;
	cvta.to.global.u64 	%rd1, %rd3;
	mov.u32 	%r21, shared_bins;
$L__BB0_7:
	mul.wide.u32 	%rd7, %r26, 4;
	add.s64 	%rd8, %rd1, %rd7;
	shl.b32 	%r20, %r26, 2;
	add.s32 	%r22, %r21, %r20;
	ld.shared.u32 	%r23, [%r22];
	atom.global.add.u32 	%r24, [%rd8], %r23;
	add.s32 	%r26, %r26, %r2;
	setp.lt.u32 	%p5, %r26, %r9;
	@%p5 bra 	$L__BB0_7;
$L__BB0_8:
	ret;

}
	// .globl	_Z14convert_kernelPjj
.visible .entry _Z14convert_kernelPjj(
	.param .u64 .ptr .align 1 _Z14convert_kernelPjj_param_0,
	.param .u32 _Z14convert_kernelPjj_param_1
)
{
	.reg .pred 	%p<3>;
	.reg .b32 	%r<8>;
	.reg .b64 	%rd<5>;

	ld.param.u64 	%rd2, [_Z14convert_kernelPjj_param_0];
	ld.param.u32 	%r2, [_Z14convert_kernelPjj_param_1];
	mov.u32 	%r3, %ctaid.x;
	mov.u32 	%r4, %ntid.x;
	mov.u32 	%r5, %tid.x;
	mad.lo.s32 	%r1, %r3, %r4, %r5;
	setp.ge.u32 	%p1, %r1, %r2;
	@%p1 bra 	$L__BB1_3;
	cvta.to.global.u64 	%rd3, %rd2;
	mul.wide.u32 	%rd4, %r1, 4;
	add.s64 	%rd1, %rd3, %rd4;
	ld.global.u32 	%r6, [%rd1];
	setp.lt.u32 	%p2, %r6, 128;
	@%p2 bra 	$L__BB1_3;
	mov.b32 	%r7, 127;
	st.global.u32 	[%rd1], %r7;
$L__BB1_3:
	ret;

}


// ===== COMPILED SASS (sm_100) =====

	.target	sm_100

	.elftype	@"ET_EXEC"


//--------------------- .note.nv.tkinfo           --------------------------
	.section	.note.nv.tkinfo,"",@"SHT_NOTE"
	.sectionflags	@"SHF_NOTE_NV_TKINFO"
	.tkinfo
        /*0018*/ 	.word	0x00000002
        /*0030*/ 	.string	""
        /*0030*/ 	.string	"ptxas"
        /*0030*/ 	.string	"Cuda compilation tools, release 13.0, V13.0.88"
        /*0030*/ 	.string	"Build cuda_13.0.r13.0/compiler.36424714_0"
        /*0030*/ 	.string	"-arch sm_100 -m 64 "



//--------------------- .note.nv.cuinfo           --------------------------
	.section	.note.nv.cuinfo,"",@"SHT_NOTE"
	.sectionflags	@"SHF_NOTE_NV_CUINFO"
        /*0018*/ 	.short	0x0002
        /*001a*/ 	.short	0x0064
        /*001c*/ 	.short	0x0082
	.zero		2


//--------------------- .nv.info                  --------------------------
	.section	.nv.info,"",@"SHT_CUDA_INFO"
	.align	4


	//----- nvinfo : EIATTR_REGCOUNT
	.align		4
        /*0000*/ 	.byte	0x04, 0x2f
        /*0002*/ 	.short	(.L_1 - .L_0)
	.align		4
.L_0:
        /*0004*/ 	.word	index@(_Z16histogram_kernelPjS_jj)
        /*0008*/ 	.word	0x0000000c


	//----- nvinfo : EIATTR_FRAME_SIZE
	.align		4
.L_1:
        /*000c*/ 	.byte	0x04, 0x11
        /*000e*/ 	.short	(.L_3 - .L_2)
	.align		4
.L_2:
        /*0010*/ 	.word	index@(_Z16histogram_kernelPjS_jj)
        /*0014*/ 	.word	0x00000000


	//----- nvinfo : EIATTR_REGCOUNT
	.align		4
.L_3:
        /*0018*/ 	.byte	0x04, 0x2f
        /*001a*/ 	.short	(.L_5 - .L_4)
	.align		4
.L_4:
        /*001c*/ 	.word	index@(_Z14convert_kernelPjj)
        /*0020*/ 	.word	0x00000008


	//----- nvinfo : EIATTR_FRAME_SIZE
	.align		4
.L_5:
        /*0024*/ 	.byte	0x04, 0x11
        /*0026*/ 	.short	(.L_7 - .L_6)
	.align		4
.L_6:
        /*0028*/ 	.word	index@(_Z14convert_kernelPjj)
        /*002c*/ 	.word	0x00000000


	//----- nvinfo : EIATTR_MIN_STACK_SIZE
	.align		4
.L_7:
        /*0030*/ 	.byte	0x04, 0x12
        /*0032*/ 	.short	(.L_9 - .L_8)
	.align		4
.L_8:
        /*0034*/ 	.word	index@(_Z14convert_kernelPjj)
        /*0038*/ 	.word	0x00000000


	//----- nvinfo : EIATTR_MIN_STACK_SIZE
	.align		4
.L_9:
        /*003c*/ 	.byte	0x04, 0x12
        /*003e*/ 	.short	(.L_11 - .L_10)
	.align		4
.L_10:
        /*0040*/ 	.word	index@(_Z16histogram_kernelPjS_jj)
        /*0044*/ 	.word	0x00000000
.L_11:


//--------------------- .nv.compat                --------------------------
	.section	.nv.compat,"",@"SHT_CUDA_COMPAT_INFO"
	.align	4
        /*0000*/ 	.byte	0x02, 0x09, 0x00, 0x00, 0x02, 0x02, 0x01, 0x00, 0x02, 0x05, 0x05, 0x00, 0x03, 0x07, 0x01, 0x01
        /*0010*/ 	.byte	0x02, 0x03, 0x00, 0x00, 0x02, 0x06, 0x01, 0x00, 0x04, 0x0b, 0x08, 0x00, 0x09, 0x00, 0x00, 0x00
        /*0020*/ 	.byte	0x00, 0x00, 0x00, 0x00


//--------------------- .nv.info._Z14convert_kernelPjj --------------------------
	.section	.nv.info._Z14convert_kernelPjj,"",@"SHT_CUDA_INFO"
	.sectionflags	@""
	.align	4


	//----- nvinfo : EIATTR_CUDA_API_VERSION
	.align		4
        /*0000*/ 	.byte	0x04, 0x37
        /*0002*/ 	.short	(.L_13 - .L_12)
.L_12:
        /*0004*/ 	.word	0x00000082


	//----- nvinfo : EIATTR_KPARAM_INFO
	.align		4
.L_13:
        /*0008*/ 	.byte	0x04, 0x17
        /*000a*/ 	.short	(.L_15 - .L_14)
.L_14:
        /*000c*/ 	.word	0x00000000
        /*0010*/ 	.short	0x0001
        /*0012*/ 	.short	0x0008
        /*0014*/ 	.byte	0x00, 0xf0, 0x11, 0x00


	//----- nvinfo : EIATTR_KPARAM_INFO
	.align		4
.L_15:
        /*0018*/ 	.byte	0x04, 0x17
        /*001a*/ 	.short	(.L_17 - .L_16)
.L_16:
        /*001c*/ 	.word	0x00000000
        /*0020*/ 	.short	0x0000
        /*0022*/ 	.short	0x0000
        /*0024*/ 	.byte	0x00, 0xf5, 0x21, 0x00


	//----- nvinfo : EIATTR_SPARSE_MMA_MASK
	.align		4
.L_17:
        /*0028*/ 	.byte	0x03, 0x50
        /*002a*/ 	.short	0x0000


	//----- nvinfo : EIATTR_MAXREG_COUNT
	.align		4
        /*002c*/ 	.byte	0x03, 0x1b
        /*002e*/ 	.short	0x00ff


	//----- nvinfo : EIATTR_MERCURY_ISA_VERSION
	.align		4
        /*0030*/ 	.byte	0x03, 0x5f
        /*0032*/ 	.short	0x0101


	//----- nvinfo : EIATTR_VRC_CTA_INIT_COUNT
	.align		4
        /*0034*/ 	.byte	0x02, 0x4a
	.zero		1
	.zero		1


	//----- nvinfo : EIATTR_EXIT_INSTR_OFFSETS
	.align		4
        /*0038*/ 	.byte	0x04, 0x1c
        /*003a*/ 	.short	(.L_19 - .L_18)


	//   ....[0]....
.L_18:
        /*003c*/ 	.word	0x00000070


	//   ....[1]....
        /*0040*/ 	.word	0x000000d0


	//   ....[2]....
        /*0044*/ 	.word	0x00000100


	//----- nvinfo : EIATTR_CBANK_PARAM_SIZE
	.align		4
.L_19:
        /*0048*/ 	.byte	0x03, 0x19
        /*004a*/ 	.short	0x000c


	//----- nvinfo : EIATTR_PARAM_CBANK
	.align		4
        /*004c*/ 	.byte	0x04, 0x0a
        /*004e*/ 	.short	(.L_21 - .L_20)
	.align		4
.L_20:
        /*0050*/ 	.word	index@(.nv.constant0._Z14convert_kernelPjj)
        /*0054*/ 	.short	0x0380
        /*0056*/ 	.short	0x000c


	//----- nvinfo : EIATTR_SW_WAR
	.align		4
.L_21:
        /*0058*/ 	.byte	0x04, 0x36
        /*005a*/ 	.short	(.L_23 - .L_22)
.L_22:
        /*005c*/ 	.word	0x00000008
.L_23:


//--------------------- .nv.info._Z16histogram_kernelPjS_jj --------------------------
	.section	.nv.info._Z16histogram_kernelPjS_jj,"",@"SHT_CUDA_INFO"
	.sectionflags	@""
	.align	4


	//----- nvinfo : EIATTR_CUDA_API_VERSION
	.align		4
        /*0000*/ 	.byte	0x04, 0x37
        /*0002*/ 	.short	(.L_25 - .L_24)
.L_24:
        /*0004*/ 	.word	0x00000082


	//----- nvinfo : EIATTR_KPARAM_INFO
	.align		4
.L_25:
        /*0008*/ 	.byte	0x04, 0x17
        /*000a*/ 	.short	(.L_27 - .L_26)
.L_26:
        /*000c*/ 	.word	0x00000000
        /*0010*/ 	.short	0x0003
        /*0012*/ 	.short	0x0014
        /*0014*/ 	.byte	0x00, 0xf0, 0x11, 0x00


	//----- nvinfo : EIATTR_KPARAM_INFO
	.align		4
.L_27:
        /*0018*/ 	.byte	0x04, 0x17
        /*001a*/ 	.short	(.L_29 - .L_28)
.L_28:
        /*001c*/ 	.word	0x00000000
        /*0020*/ 	.short	0x0002
        /*0022*/ 	.short	0x0010
        /*0024*/ 	.byte	0x00, 0xf0, 0x11, 0x00


	//----- nvinfo : EIATTR_KPARAM_INFO
	.align		4
.L_29:
        /*0028*/ 	.byte	0x04, 0x17
        /*002a*/ 	.short	(.L_31 - .L_30)
.L_30:
        /*002c*/ 	.word	0x00000000
        /*0030*/ 	.short	0x0001
        /*0032*/ 	.short	0x0008
        /*0034*/ 	.byte	0x00, 0xf5, 0x21, 0x00


	//----- nvinfo : EIATTR_KPARAM_INFO
	.align		4
.L_31:
        /*0038*/ 	.byte	0x04, 0x17
        /*003a*/ 	.short	(.L_33 - .L_32)
.L_32:
        /*003c*/ 	.word	0x00000000
        /*0040*/ 	.short	0x0000
        /*0042*/ 	.short	0x0000
        /*0044*/ 	.byte	0x00, 0xf5, 0x21, 0x00


	//----- nvinfo : EIATTR_SPARSE_MMA_MASK
	.align		4
.L_33:
        /*0048*/ 	.byte	0x03, 0x50
        /*004a*/ 	.short	0x0000


	//----- nvinfo : EIATTR_MAXREG_COUNT
	.align		4
        /*004c*/ 	.byte	0x03, 0x1b
        /*004e*/ 	.short	0x00ff


	//----- nvinfo : EIATTR_NUM_BARRIERS
	.align		4
        /*0050*/ 	.byte	0x02, 0x4c
        /*0052*/ 	.byte	0x01
	.zero		1


	//----- nvinfo : EIATTR_MERCURY_ISA_VERSION
	.align		4
        /*0054*/ 	.byte	0x03, 0x5f
        /*0056*/ 	.short	0x0101


	//----- nvinfo : EIATTR_VRC_CTA_INIT_COUNT
	.align		4
        /*0058*/ 	.byte	0x02, 0x4a
	.zero		1
	.zero		1


	//----- nvinfo : EIATTR_EXIT_INSTR_OFFSETS
	.align		4
        /*005c*/ 	.byte	0x04, 0x1c
        /*005e*/ 	.short	(.L_35 - .L_34)


	//   ....[0]....
.L_34:
        /*0060*/ 	.word	0x00000240


	//   ....[1]....
        /*0064*/ 	.word	0x00000300


	//----- nvinfo : EIATTR_CRS_STACK_SIZE
	.align		4
.L_35:
        /*0068*/ 	.byte	0x04, 0x1e
        /*006a*/ 	.short	(.L_37 - .L_36)
.L_36:
        /*006c*/ 	.word	0x00000000


	//----- nvinfo : EIATTR_CBANK_PARAM_SIZE
	.align		4
.L_37:
        /*0070*/ 	.byte	0x03, 0x19
        /*0072*/ 	.short	0x0018


	//----- nvinfo : EIATTR_PARAM_CBANK
	.align		4
        /*0074*/ 	.byte	0x04, 0x0a
        /*0076*/ 	.short	(.L_39 - .L_38)
	.align		4
.L_38:
        /*0078*/ 	.word	index@(.nv.constant0._Z16histogram_kernelPjS_jj)
        /*007c*/ 	.short	0x0380
        /*007e*/ 	.short	0x0018


	//----- nvinfo : EIATTR_SW_WAR
	.align		4
.L_39:
        /*0080*/ 	.byte	0x04, 0x36
        /*0082*/ 	.short	(.L_41 - .L_40)
.L_40:
        /*0084*/ 	.word	0x00000008
.L_41:


//--------------------- .nv.callgraph             --------------------------
	.section	.nv.callgraph,"",@"SHT_CUDA_CALLGRAPH"
	.align	4
	.sectionentsize	8
	.align		4
        /*0000*/ 	.word	0x00000000
	.align		4
        /*0004*/ 	.word	0xffffffff
	.align		4
        /*0008*/ 	.word	0x00000000
	.align		4
        /*000c*/ 	.word	0xfffffffe
	.align		4
        /*0010*/ 	.word	0x00000000
	.align		4
        /*0014*/ 	.word	0xfffffffd
	.align		4
        /*0018*/ 	.word	0x00000000
	.align		4
        /*001c*/ 	.word	0xfffffffc


//--------------------- .text._Z14convert_kernelPjj --------------------------
	.section	.text._Z14convert_kernelPjj,"ax",@progbits
	.align	128
        .global         _Z14convert_kernelPjj
        .type           _Z14convert_kernelPjj,@function
        .size           _Z14convert_kernelPjj,(.L_x_8 - _Z14convert_kernelPjj)
        .other          _Z14convert_kernelPjj,@"STO_CUDA_ENTRY STV_DEFAULT"
_Z14convert_kernelPjj:
.text._Z14convert_kernelPjj:
[----:B------:R-:W-:Y:S01]  /*0000*/  LDC R1, c[0x0][0x37c] ;  /* 0x0000df00ff017b82 */ /* 0x000fe20000000800 */
[----:B------:R-:W0:Y:S07]  /*0010*/  S2R R0, SR_TID.X ;  /* 0x0000000000007919 */ /* 0x000e2e0000002100 */
[----:B------:R-:W0:Y:S01]  /*0020*/  S2UR UR4, SR_CTAID.X ;  /* 0x00000000000479c3 */ /* 0x000e220000002500 */
[----:B------:R-:W1:Y:S07]  /*0030*/  LDCU UR5, c[0x0][0x388] ;  /* 0x00007100ff0577ac */ /* 0x000e6e0008000800 */
[----:B------:R-:W0:Y:S02]  /*0040*/  LDC R5, c[0x0][0x360] ;  /* 0x0000d800ff057b82 */ /* 0x000e240000000800 */
[----:B0-----:R-:W-:-:S05]  /*0050*/  IMAD R5, R5, UR4, R0 ;  /* 0x0000000405057c24 */ /* 0x001fca000f8e0200 */
[----:B-1----:R-:W-:-:S13]  /*0060*/  ISETP.GE.U32.AND P0, PT, R5, UR5, PT ;  /* 0x0000000505007c0c */ /* 0x002fda000bf06070 */
[----:B------:R-:W-:Y:S05]  /*0070*/  @P0 EXIT ;  /* 0x000000000000094d */ /* 0x000fea0003800000 */
[----:B------:R-:W0:Y:S01]  /*0080*/  LDC.64 R2, c[0x0][0x380] ;  /* 0x0000e000ff027b82 */ /* 0x000e220000000a00 */
[----:B------:R-:W1:Y:S01]  /*0090*/  LDCU.64 UR4, c[0x0][0x358] ;  /* 0x00006b00ff0477ac */ /* 0x000e620008000a00 */
[----:B0-----:R-:W-:-:S05]  /*00a0*/  IMAD.WIDE.U32 R2, R5, 0x4, R2 ;  /* 0x0000000405027825 */ /* 0x001fca00078e0002 */
[----:B-1----:R-:W2:Y:S02]  /*00b0*/  LDG.E R0, desc[UR4][R2.64] ;  /* 0x0000000402007981 */ /* 0x002ea4000c1e1900 */
[----:B--2---:R-:W-:-:S13]  /*00c0*/  ISETP.GE.U32.AND P0, PT, R0, 0x80, PT ;  /* 0x000000800000780c */ /* 0x004fda0003f06070 */
[----:B------:R-:W-:Y:S05]  /*00d0*/  @!P0 EXIT ;  /* 0x000000000000894d */ /* 0x000fea0003800000 */
[----:B------:R-:W-:-:S05]  /*00e0*/  HFMA2 R5, -RZ, RZ, 0, 7.569789886474609375e-06 ;  /* 0x0000007fff057431 */ /* 0x000fca00000001ff */
[----:B------:R-:W-:Y:S01]  /*00f0*/  STG.E desc[UR4][R2.64], R5 ;  /* 0x0000000502007986 */ /* 0x000fe2000c101904 */
[----:B------:R-:W-:Y:S05]  /*0100*/  EXIT ;  /* 0x000000000000794d */ /* 0x000fea0003800000 */
.L_x_0:
[----:B------:R-:W-:-:S00]  /*0110*/  BRA `(.L_x_0) ;  /* 0xfffffffc00fc7947 */ /* 0x000fc0000383ffff */
[----:B------:R-:W-:-:S00]  /*0120*/  NOP ;  /* 0x0000000000007918 */ /* 0x000fc00000000000 */
        /* <DEDUP_REMOVED lines=13> */
.L_x_8:


//--------------------- .text._Z16histogram_kernelPjS_jj --------------------------
	.section	.text._Z16histogram_kernelPjS_jj,"ax",@progbits
	.align	128
        .global         _Z16histogram_kernelPjS_jj
        .type           _Z16histogram_kernelPjS_jj,@function
        .size           _Z16histogram_kernelPjS_jj,(.L_x_9 - _Z16histogram_kernelPjS_jj)
        .other          _Z16histogram_kernelPjS_jj,@"STO_CUDA_ENTRY STV_DEFAULT"
_Z16histogram_kernelPjS_jj:
.text._Z16histogram_kernelPjS_jj:
[----:B------:R-:W-:Y:S01]  /*0000*/  LDC R1, c[0x0][0x37c] ;  /* 0x0000df00ff017b82 */ /* 0x000fe20000000800 */
[----:B------:R-:W0:Y:S01]  /*0010*/  S2R R7, SR_TID.X ;  /* 0x0000000000077919 */ /* 0x000e220000002100 */
[----:B------:R-:W0:Y:S06]  /*0020*/  LDCU UR8, c[0x0][0x394] ;  /* 0x00007280ff0877ac */ /* 0x000e2c0008000800 */
[----:B------:R-:W1:Y:S01]  /*0030*/  S2UR UR4, SR_CTAID.X ;  /* 0x00000000000479c3 */ /* 0x000e620000002500 */
[----:B------:R-:W-:Y:S07]  /*0040*/  BSSY.RECONVERGENT B0, `(.L_x_1) ;  /* 0x000000e000007945 */ /* 0x000fee0003800200 */
[----:B------:R-:W1:Y:S01]  /*0050*/  LDC R6, c[0x0][0x360] ;  /* 0x0000d800ff067b82 */ /* 0x000e620000000800 */
[----:B0-----:R-:W-:Y:S01]  /*0060*/  ISETP.GE.U32.AND P0, PT, R7, UR8, PT ;  /* 0x0000000807007c0c */ /* 0x001fe2000bf06070 */
[----:B-1----:R-:W-:-:S12]  /*0070*/  IMAD R5, R6, UR4, R7 ;  /* 0x0000000406057c24 */ /* 0x002fd8000f8e0207 */
[----:B------:R-:W-:Y:S05]  /*0080*/  @P0 BRA `(.L_x_2) ;  /* 0x0000000000240947 */ /* 0x000fea0003800000 */
[----:B------:R-:W0:Y:S01]  /*0090*/  S2R R9, SR_CgaCtaId ;  /* 0x0000000000097919 */ /* 0x000e220000008800 */
[----:B------:R-:W-:Y:S01]  /*00a0*/  MOV R0, 0x400 ;  /* 0x0000040000007802 */ /* 0x000fe20000000f00 */
[----:B------:R-:W-:-:S03]  /*00b0*/  IMAD.MOV.U32 R3, RZ, RZ, R7 ;  /* 0x000000ffff037224 */ /* 0x000fc600078e0007 */
[----:B0-----:R-:W-:-:S07]  /*00c0*/  LEA R0, R9, R0, 0x18 ;  /* 0x0000000009007211 */ /* 0x001fce00078ec0ff */
.L_x_3:
[----:B------:R-:W-:Y:S02]  /*00d0*/  IMAD R2, R3, 0x4, R0 ;  /* 0x0000000403027824 */ /* 0x000fe400078e0200 */
[----:B------:R-:W-:-:S03]  /*00e0*/  IMAD.IADD R3, R6, 0x1, R3 ;  /* 0x0000000106037824 */ /* 0x000fc600078e0203 */
[----:B------:R0:W-:Y:S02]  /*00f0*/  STS [R2], RZ ;  /* 0x000000ff02007388 */ /* 0x0001e40000000800 */
[----:B------:R-:W-:-:S13]  /*0100*/  ISETP.GE.U32.AND P0, PT, R3, UR8, PT ;  /* 0x0000000803007c0c */ /* 0x000fda000bf06070 */
[----:B0-----:R-:W-:Y:S05]  /*0110*/  @!P0 BRA `(.L_x_3) ;  /* 0xfffffffc00ec8947 */ /* 0x001fea000383ffff */
.L_x_2:
[----:B------:R-:W-:Y:S05]  /*0120*/  BSYNC.RECONVERGENT B0 ;  /* 0x0000000000007941 */ /* 0x000fea0003800200 */
.L_x_1:
[----:B------:R-:W0:Y:S01]  /*0130*/  LDCU UR4, c[0x0][0x390] ;  /* 0x00007200ff0477ac */ /* 0x000e220008000800 */
[----:B------:R-:W-:Y:S01]  /*0140*/  BSSY.RECONVERGENT B0, `(.L_x_4) ;  /* 0x000000e000007945 */ /* 0x000fe20003800200 */
[----:B------:R-:W-:Y:S01]  /*0150*/  BAR.SYNC.DEFER_BLOCKING 0x0 ;  /* 0x0000000000007b1d */ /* 0x000fe20000010000 */
[----:B------:R-:W-:-:S05]  /*0160*/  ISETP.GE.U32.AND P1, PT, R7, UR8, PT ;  /* 0x0000000807007c0c */ /* 0x000fca000bf26070 */
[----:B------:R-:W1:Y:S01]  /*0170*/  LDCU.64 UR6, c[0x0][0x358] ;  /* 0x00006b00ff0677ac */ /* 0x000e620008000a00 */
[----:B0-----:R-:W-:-:S13]  /*0180*/  ISETP.GE.U32.AND P0, PT, R5, UR4, PT ;  /* 0x0000000405007c0c */ /* 0x001fda000bf06070 */
[----:B-1----:R-:W-:Y:S05]  /*0190*/  @P0 BRA `(.L_x_5) ;  /* 0x0000000000200947 */ /* 0x002fea0003800000 */
[----:B------:R-:W0:Y:S02]  /*01a0*/  LDC.64 R2, c[0x0][0x380] ;  /* 0x0000e000ff027b82 */ /* 0x000e240000000a00 */
[----:B0-----:R-:W-:-:S06]  /*01b0*/  IMAD.WIDE.U32 R2, R5, 0x4, R2 ;  /* 0x0000000405027825 */ /* 0x001fcc00078e0002 */
[----:B------:R-:W2:Y:S01]  /*01c0*/  LDG.E R2, desc[UR6][R2.64] ;  /* 0x0000000602027981 */ /* 0x000ea2000c1e1900 */
[----:B------:R-:W0:Y:S01]  /*01d0*/  S2UR UR5, SR_CgaCtaId ;  /* 0x00000000000579c3 */ /* 0x000e220000008800 */
[----:B------:R-:W-:Y:S02]  /*01e0*/  UMOV UR4, 0x400 ;  /* 0x0000040000047882 */ /* 0x000fe40000000000 */
[----:B0-----:R-:W-:-:S06]  /*01f0*/  ULEA UR4, UR5, UR4, 0x18 ;  /* 0x0000000405047291 */ /* 0x001fcc000f8ec0ff */
[----:B--2---:R-:W-:-:S05]  /*0200*/  LEA R0, R2, UR4, 0x2 ;  /* 0x0000000402007c11 */ /* 0x004fca000f8e10ff */
[----:B------:R0:W-:Y:S02]  /*0210*/  ATOMS.POPC.INC.32 RZ, [R0+URZ] ;  /* 0x0000000000ff7f8c */ /* 0x0001e4000d8000ff */
.L_x_5:
[----:B------:R-:W-:Y:S05]  /*0220*/  BSYNC.RECONVERGENT B0 ;  /* 0x0000000000007941 */ /* 0x000fea0003800200 */
.L_x_4:
[----:B------:R-:W-:Y:S06]  /*0230*/  BAR.SYNC.DEFER_BLOCKING 0x0 ;  /* 0x0000000000007b1d */ /* 0x000fec0000010000 */
[----:B------:R-:W-:Y:S05]  /*0240*/  @P1 EXIT ;  /* 0x000000000000194d */ /* 0x000fea0003800000 */
[----:B------:R-:W1:Y:S01]  /*0250*/  S2UR UR5, SR_CgaCtaId ;  /* 0x00000000000579c3 */ /* 0x000e620000008800 */
[----:B------:R-:W-:-:S07]  /*0260*/  UMOV UR4, 0x400 ;  /* 0x0000040000047882 */ /* 0x000fce0000000000 */
[----:B------:R-:W2:Y:S01]  /*0270*/  LDC.64 R4, c[0x0][0x388] ;  /* 0x0000e200ff047b82 */ /* 0x000ea20000000a00 */
[----:B-1----:R-:W-:-:S12]  /*0280*/  ULEA UR4, UR5, UR4, 0x18 ;  /* 0x0000000405047291 */ /* 0x002fd8000f8ec0ff */
.L_x_6:
[C---:B0-----:R-:W-:Y:S01]  /*0290*/  LEA R0, R7.reuse, UR4, 0x2 ;  /* 0x0000000407007c11 */ /* 0x041fe2000f8e10ff */
[----:B-12---:R-:W-:-:S04]  /*02a0*/  IMAD.WIDE.U32 R2, R7, 0x4, R4 ;  /* 0x0000000407027825 */ /* 0x006fc800078e0004 */
[----:B------:R-:W0:Y:S01]  /*02b0*/  LDS R9, [R0] ;  /* 0x0000000000097984 */ /* 0x000e220000000800 */
[----:B------:R-:W-:-:S05]  /*02c0*/  IMAD.IADD R7, R6, 0x1, R7 ;  /* 0x0000000106077824 */ /* 0x000fca00078e0207 */
[----:B------:R-:W-:Y:S01]  /*02d0*/  ISETP.GE.U32.AND P0, PT, R7, UR8, PT ;  /* 0x0000000807007c0c */ /* 0x000fe2000bf06070 */
[----:B0-----:R1:W-:-:S12]  /*02e0*/  REDG.E.ADD.STRONG.GPU desc[UR6][R2.64], R9 ;  /* 0x000000090200798e */ /* 0x0013d8000c12e106 */
[----:B------:R-:W-:Y:S05]  /*02f0*/  @!P0 BRA `(.L_x_6) ;  /* 0xfffffffc00e48947 */ /* 0x000fea000383ffff */
[----:B------:R-:W-:Y:S05]  /*0300*/  EXIT ;  /* 0x000000000000794d */ /* 0x000fea0003800000 */
.L_x_7:
        /* <DEDUP_REMOVED lines=15> */
.L_x_9:


//--------------------- .nv.shared._Z14convert_kernelPjj --------------------------
	.section	.nv.shared._Z14convert_kernelPjj,"aw",@nobits
	.sectionflags	@""
	.align	16
	.zero		1024


//--------------------- .nv.shared.reserved.0     --------------------------
	.section	.nv.shared.reserved.0,"aw",@nobits
	.weak		__nv_reservedSMEM_offset_0_alias
	.size		__nv_reservedSMEM_offset_0_alias, 0, 64
	.other		__nv_reservedSMEM_offset_0_alias,@"STO_CUDA_RESERVED_SHARED STV_DEFAULT"
__nv_reservedSMEM_offset_0_alias:
	.zero		0
	.zero		64


//--------------------- .nv.shared._Z16histogram_kernelPjS_jj --------------------------
	.section	.nv.shared._Z16histogram_kernelPjS_jj,"aw",@nobits
	.sectionflags	@""
	.align	16
	.zero		1024


//--------------------- .nv.constant0._Z14convert_kernelPjj --------------------------
	.section	.nv.constant0._Z14convert_kernelPjj,"a",@progbits
	.sectionflags	@""
	.align	4
.nv.constant0._Z14convert_kernelPjj:
	.zero		908


//--------------------- .nv.constant0._Z16histogram_kernelPjS_jj --------------------------
	.section	.nv.constant0._Z16histogram_kernelPjS_jj,"a",@progbits
	.sectionflags	@""
	.align	4
.nv.constant0._Z16histogram_kernelPjS_jj:
	.zero		920


//--------------------- SYMBOLS --------------------------

	.type		.nv.reservedSmem.offset0,@object
	.size		.nv.reservedSmem.offset0,0x4
	.type		.nv.reservedSmem.cap,@object
	.size		.nv.reservedSmem.cap,0x4
